//
// Generated by NVIDIA NVVM Compiler
//
// Compiler Build ID: CL-36424714
// Cuda compilation tools, release 13.0, V13.0.88
// Based on NVVM 20.0.0
//

.version 9.0
.target sm_100
.address_size 64

	// .globl	_Z10vector_sumPii
.global .align 4 .u32 res;
// _ZZ10vector_sumPiiE3buf has been demoted

.visible .entry _Z10vector_sumPii(
	.param .u64 .ptr .align 1 _Z10vector_sumPii_param_0,
	.param .u32 _Z10vector_sumPii_param_1
)
{
	.reg .pred 	%p<26>;
	.reg .b32 	%r<168>;
	.reg .b64 	%rd<19>;
	// demoted variable
	.shared .align 4 .b8 _ZZ10vector_sumPiiE3buf[128];
	ld.param.u64 	%rd2, [_Z10vector_sumPii_param_0];
	ld.param.u32 	%r46, [_Z10vector_sumPii_param_1];
	cvta.to.global.u64 	%rd1, %rd2;
	mov.u32 	%r1, %tid.x;
	mov.u32 	%r48, %ntid.x;
	mov.u32 	%r49, %ctaid.x;
	mad.lo.s32 	%r2, %r48, %r49, %r1;
	mov.u32 	%r50, %nctaid.x;
	mul.lo.s32 	%r3, %r50, %r48;
	shr.s32 	%r51, %r46, 31;
	shr.u32 	%r52, %r51, 30;
	add.s32 	%r53, %r46, %r52;
	shr.s32 	%r4, %r53, 2;
	setp.ge.s32 	%p1, %r2, %r4;
	mov.b32 	%r167, 0;
	@%p1 bra 	$L__BB0_7;
	add.s32 	%r56, %r2, %r3;
	max.s32 	%r57, %r4, %r56;
	setp.lt.s32 	%p2, %r56, %r4;
	selp.u32 	%r58, 1, 0, %p2;
	add.s32 	%r59, %r56, %r58;
	sub.s32 	%r60, %r57, %r59;
	div.u32 	%r61, %r60, %r3;
	add.s32 	%r62, %r61, %r58;
	add.s32 	%r5, %r62, 1;
	and.b32  	%r6, %r5, 3;
	setp.lt.u32 	%p3, %r62, 3;
	mov.b32 	%r167, 0;
	mov.u32 	%r153, %r2;
	@%p3 bra 	$L__BB0_4;
	and.b32  	%r64, %r5, -4;
	shl.b32 	%r7, %r3, 2;
	neg.s32 	%r149, %r64;
	mov.b32 	%r167, 0;
	mul.wide.s32 	%rd5, %r3, 16;
	mov.u32 	%r153, %r2;
$L__BB0_3:
	mul.wide.s32 	%rd3, %r153, 16;
	add.s64 	%rd4, %rd1, %rd3;
	ld.global.v4.u32 	{%r65, %r66, %r67, %r68}, [%rd4];
	add.s32 	%r69, %r65, %r167;
	add.s32 	%r70, %r69, %r66;
	add.s32 	%r71, %r70, %r67;
	add.s32 	%r72, %r71, %r68;
	add.s64 	%rd6, %rd4, %rd5;
	ld.global.v4.u32 	{%r73, %r74, %r75, %r76}, [%rd6];
	add.s32 	%r77, %r73, %r72;
	add.s32 	%r78, %r77, %r74;
	add.s32 	%r79, %r78, %r75;
	add.s32 	%r80, %r79, %r76;
	add.s64 	%rd7, %rd6, %rd5;
	ld.global.v4.u32 	{%r81, %r82, %r83, %r84}, [%rd7];
	add.s32 	%r85, %r81, %r80;
	add.s32 	%r86, %r85, %r82;
	add.s32 	%r87, %r86, %r83;
	add.s32 	%r88, %r87, %r84;
	add.s64 	%rd8, %rd7, %rd5;
	ld.global.v4.u32 	{%r89, %r90, %r91, %r92}, [%rd8];
	add.s32 	%r93, %r89, %r88;
	add.s32 	%r94, %r93, %r90;
	add.s32 	%r95, %r94, %r91;
	add.s32 	%r167, %r95, %r92;
	add.s32 	%r153, %r153, %r7;
	add.s32 	%r149, %r149, 4;
	setp.ne.s32 	%p4, %r149, 0;
	@%p4 bra 	$L__BB0_3;
$L__BB0_4:
	setp.eq.s32 	%p5, %r6, 0;
	@%p5 bra 	$L__BB0_7;
	neg.s32 	%r155, %r6;
$L__BB0_6:
	.pragma "nounroll";
	mul.wide.s32 	%rd9, %r153, 16;
	add.s64 	%rd10, %rd1, %rd9;
	ld.global.v4.u32 	{%r96, %r97, %r98, %r99}, [%rd10];
	add.s32 	%r100, %r96, %r167;
	add.s32 	%r101, %r100, %r97;
	add.s32 	%r102, %r101, %r98;
	add.s32 	%r167, %r102, %r99;
	add.s32 	%r153, %r153, %r3;
	add.s32 	%r155, %r155, 1;
	setp.ne.s32 	%p6, %r155, 0;
	@%p6 bra 	$L__BB0_6;
$L__BB0_7:
	shl.b32 	%r103, %r4, 2;
	add.s32 	%r162, %r103, %r2;
	setp.ge.s32 	%p7, %r162, %r46;
	@%p7 bra 	$L__BB0_14;
	add.s32 	%r105, %r162, %r3;
	max.s32 	%r106, %r46, %r105;
	setp.lt.s32 	%p8, %r105, %r46;
	selp.u32 	%r107, 1, 0, %p8;
	add.s32 	%r108, %r105, %r107;
	sub.s32 	%r109, %r106, %r108;
	div.u32 	%r110, %r109, %r3;
	add.s32 	%r27, %r110, %r107;
	and.b32  	%r111, %r27, 3;
	setp.eq.s32 	%p9, %r111, 3;
	@%p9 bra 	$L__BB0_11;
	add.s32 	%r112, %r27, 1;
	and.b32  	%r113, %r112, 3;
	neg.s32 	%r159, %r113;
$L__BB0_10:
	.pragma "nounroll";
	mul.wide.s32 	%rd11, %r162, 4;
	add.s64 	%rd12, %rd1, %rd11;
	ld.global.u32 	%r114, [%rd12];
	add.s32 	%r167, %r114, %r167;
	add.s32 	%r162, %r162, %r3;
	add.s32 	%r159, %r159, 1;
	setp.ne.s32 	%p10, %r159, 0;
	@%p10 bra 	$L__BB0_10;
$L__BB0_11:
	setp.lt.u32 	%p11, %r27, 3;
	@%p11 bra 	$L__BB0_14;
	mul.wide.s32 	%rd15, %r3, 4;
	shl.b32 	%r122, %r3, 2;
$L__BB0_13:
	mul.wide.s32 	%rd13, %r162, 4;
	add.s64 	%rd14, %rd1, %rd13;
	ld.global.u32 	%r115, [%rd14];
	add.s32 	%r116, %r115, %r167;
	add.s64 	%rd16, %rd14, %rd15;
	ld.global.u32 	%r117, [%rd16];
	add.s32 	%r118, %r117, %r116;
	add.s64 	%rd17, %rd16, %rd15;
	ld.global.u32 	%r119, [%rd17];
	add.s32 	%r120, %r119, %r118;
	add.s64 	%rd18, %rd17, %rd15;
	ld.global.u32 	%r121, [%rd18];
	add.s32 	%r167, %r121, %r120;
	add.s32 	%r162, %r122, %r162;
	setp.lt.s32 	%p12, %r162, %r46;
	@%p12 bra 	$L__BB0_13;
$L__BB0_14:
	and.b32  	%r43, %r1, 31;
	shfl.sync.down.b32	%r123|%p13, %r167, 16, 31, -1;
	add.s32 	%r124, %r123, %r167;
	shfl.sync.down.b32	%r125|%p14, %r124, 8, 31, -1;
	add.s32 	%r126, %r124, %r125;
	shfl.sync.down.b32	%r127|%p15, %r126, 4, 31, -1;
	add.s32 	%r128, %r126, %r127;
	shfl.sync.down.b32	%r129|%p16, %r128, 2, 31, -1;
	add.s32 	%r130, %r128, %r129;
	shfl.sync.down.b32	%r131|%p17, %r130, 1, 31, -1;
	add.s32 	%r44, %r130, %r131;
	setp.ne.s32 	%p18, %r43, 0;
	@%p18 bra 	$L__BB0_16;
	shr.u32 	%r132, %r1, 3;
	mov.u32 	%r133, _ZZ10vector_sumPiiE3buf;
	add.s32 	%r134, %r133, %r132;
	st.shared.u32 	[%r134], %r44;
$L__BB0_16:
	bar.sync 	0;
	setp.gt.u32 	%p19, %r1, 31;
	@%p19 bra 	$L__BB0_19;
	setp.ne.s32 	%p20, %r43, 0;
	shl.b32 	%r135, %r43, 2;
	mov.u32 	%r136, _ZZ10vector_sumPiiE3buf;
	add.s32 	%r137, %r136, %r135;
	ld.shared.u32 	%r138, [%r137];
	shfl.sync.down.b32	%r139|%p21, %r138, 16, 31, -1;
	add.s32 	%r140, %r139, %r138;
	shfl.sync.down.b32	%r141|%p22, %r140, 8, 31, -1;
	add.s32 	%r142, %r140, %r141;
	shfl.sync.down.b32	%r143|%p23, %r142, 4, 31, -1;
	add.s32 	%r144, %r142, %r143;
	shfl.sync.down.b32	%r145|%p24, %r144, 2, 31, -1;
	add.s32 	%r146, %r144, %r145;
	shfl.sync.down.b32	%r147|%p25, %r146, 1, 31, -1;
	add.s32 	%r45, %r146, %r147;
	@%p20 bra 	$L__BB0_19;
	atom.global.add.u32 	%r148, [res], %r45;
$L__BB0_19:
	ret;

}


// ===== COMPILED SASS (sm_100) =====

	.target	sm_100

	.elftype	@"ET_EXEC"


//--------------------- .note.nv.tkinfo           --------------------------
	.section	.note.nv.tkinfo,"",@"SHT_NOTE"
	.sectionflags	@"SHF_NOTE_NV_TKINFO"
	.tkinfo
        /*0018*/ 	.word	0x00000002
        /*0030*/ 	.string	""
        /*0030*/ 	.string	"ptxas"
        /*0030*/ 	.string	"Cuda compilation tools, release 13.0, V13.0.88"
        /*0030*/ 	.string	"Build cuda_13.0.r13.0/compiler.36424714_0"
        /*0030*/ 	.string	"-arch sm_100 -m 64 "



//--------------------- .note.nv.cuinfo           --------------------------
	.section	.note.nv.cuinfo,"",@"SHT_NOTE"
	.sectionflags	@"SHF_NOTE_NV_CUINFO"
        /*0018*/ 	.short	0x0002
        /*001a*/ 	.short	0x0064
        /*001c*/ 	.short	0x0082
	.zero		2


//--------------------- .nv.info                  --------------------------
	.section	.nv.info,"",@"SHT_CUDA_INFO"
	.align	4


	//----- nvinfo : EIATTR_REGCOUNT
	.align		4
        /*0000*/ 	.byte	0x04, 0x2f
        /*0002*/ 	.short	(.L_2 - .L_1)
	.align		4
.L_1:
        /*0004*/ 	.word	index@(_Z10vector_sumPii)
        /*0008*/ 	.word	0x00000020


	//----- nvinfo : EIATTR_FRAME_SIZE
	.align		4
.L_2:
        /*000c*/ 	.byte	0x04, 0x11
        /*000e*/ 	.short	(.L_4 - .L_3)
	.align		4
.L_3:
        /*0010*/ 	.word	index@(_Z10vector_sumPii)
        /*0014*/ 	.word	0x00000000


	//----- nvinfo : EIATTR_MIN_STACK_SIZE
	.align		4
.L_4:
        /*0018*/ 	.byte	0x04, 0x12
        /*001a*/ 	.short	(.L_6 - .L_5)
	.align		4
.L_5:
        /*001c*/ 	.word	index@(_Z10vector_sumPii)
        /*0020*/ 	.word	0x00000000
.L_6:


//--------------------- .nv.compat                --------------------------
	.section	.nv.compat,"",@"SHT_CUDA_COMPAT_INFO"
	.align	4
        /*0000*/ 	.byte	0x02, 0x09, 0x00, 0x00, 0x02, 0x02, 0x01, 0x00, 0x02, 0x05, 0x05, 0x00, 0x03, 0x07, 0x01, 0x01
        /*0010*/ 	.byte	0x02, 0x03, 0x00, 0x00, 0x02, 0x06, 0x01, 0x00, 0x04, 0x0b, 0x08, 0x00, 0x09, 0x00, 0x00, 0x00
        /*0020*/ 	.byte	0x00, 0x00, 0x00, 0x00


//--------------------- .nv.info._Z10vector_sumPii --------------------------
	.section	.nv.info._Z10vector_sumPii,"",@"SHT_CUDA_INFO"
	.sectionflags	@""
	.align	4


	//----- nvinfo : EIATTR_CUDA_API_VERSION
	.align		4
        /*0000*/ 	.byte	0x04, 0x37
        /*0002*/ 	.short	(.L_8 - .L_7)
.L_7:
        /*0004*/ 	.word	0x00000082


	//----- nvinfo : EIATTR_KPARAM_INFO
	.align		4
.L_8:
        /*0008*/ 	.byte	0x04, 0x17
        /*000a*/ 	.short	(.L_10 - .L_9)
.L_9:
        /*000c*/ 	.word	0x00000000
        /*0010*/ 	.short	0x0001
        /*0012*/ 	.short	0x0008
        /*0014*/ 	.byte	0x00, 0xf0, 0x11, 0x00


	//----- nvinfo : EIATTR_KPARAM_INFO
	.align		4
.L_10:
        /*0018*/ 	.byte	0x04, 0x17
        /*001a*/ 	.short	(.L_12 - .L_11)
.L_11:
        /*001c*/ 	.word	0x00000000
        /*0020*/ 	.short	0x0000
        /*0022*/ 	.short	0x0000
        /*0024*/ 	.byte	0x00, 0xf5, 0x21, 0x00


	//----- nvinfo : EIATTR_SPARSE_MMA_MASK
	.align		4
.L_12:
        /*0028*/ 	.byte	0x03, 0x50
        /*002a*/ 	.short	0x0000


	//----- nvinfo : EIATTR_MAXREG_COUNT
	.align		4
        /*002c*/ 	.byte	0x03, 0x1b
        /*002e*/ 	.short	0x00ff


	//----- nvinfo : EIATTR_NUM_BARRIERS
	.align		4
        /*0030*/ 	.byte	0x02, 0x4c
        /*0032*/ 	.byte	0x01
	.zero		1


	//----- nvinfo : EIATTR_MERCURY_ISA_VERSION
	.align		4
        /*0034*/ 	.byte	0x03, 0x5f
        /*0036*/ 	.short	0x0101


	//----- nvinfo : EIATTR_INT_WARP_WIDE_INSTR_OFFSETS
	.align		4
        /*0038*/ 	.byte	0x04, 0x31
        /*003a*/ 	.short	(.L_14 - .L_13)


	//   ....[0]....
.L_13:
        /*003c*/ 	.word	0x000013a0


	//   ....[1]....
        /*0040*/ 	.word	0x000013b0


	//----- nvinfo : EIATTR_COOP_GROUP_MASK_REGIDS
	.align		4
.L_14:
        /*0044*/ 	.byte	0x04, 0x29
        /*0046*/ 	.short	(.L_16 - .L_15)


	//   ....[0]....
.L_15:
        /*0048*/ 	.word	0xffffffff


	//   ....[1]....
        /*004c*/ 	.word	0xffffffff


	//   ....[2]....
        /*0050*/ 	.word	0xffffffff


	//   ....[3]....
        /*0054*/ 	.word	0xffffffff


	//   ....[4]....
        /*0058*/ 	.word	0xffffffff


	//   ....[5]....
        /*005c*/ 	.word	0xffffffff


	//   ....[6]....
        /*0060*/ 	.word	0xffffffff


	//   ....[7]....
        /*0064*/ 	.word	0xffffffff


	//   ....[8]....
        /*0068*/ 	.word	0xffffffff


	//   ....[9]....
        /*006c*/ 	.word	0xffffffff


	//----- nvinfo : EIATTR_COOP_GROUP_INSTR_OFFSETS
	.align		4
.L_16:
        /*0070*/ 	.byte	0x04, 0x28
        /*0072*/ 	.short	(.L_18 - .L_17)


	//   ....[0]....
.L_17:
        /*0074*/ 	.word	0x00001140


	//   ....[1]....
        /*0078*/ 	.word	0x00001170


	//   ....[2]....
        /*007c*/ 	.word	0x000011a0


	//   ....[3]....
        /*0080*/ 	.word	0x000011e0


	//   ....[4]....
        /*0084*/ 	.word	0x00001220


	//   ....[5]....
        /*0088*/ 	.word	0x000012d0


	//   ....[6]....
        /*008c*/ 	.word	0x000012f0


	//   ....[7]....
        /*0090*/ 	.word	0x00001310


	//   ....[8]....
        /*0094*/ 	.word	0x00001330


	//   ....[9]....
        /*0098*/ 	.word	0x00001350


	//----- nvinfo : EIATTR_VRC_CTA_INIT_COUNT
	.align		4
.L_18:
        /*009c*/ 	.byte	0x02, 0x4a
	.zero		1
	.zero		1


	//----- nvinfo : EIATTR_EXIT_INSTR_OFFSETS
	.align		4
        /*00a0*/ 	.byte	0x04, 0x1c
        /*00a2*/ 	.short	(.L_20 - .L_19)


	//   ....[0]....
.L_19:
        /*00a4*/ 	.word	0x00001260


	//   ....[1]....
        /*00a8*/ 	.word	0x00001360


	//   ....[2]....
        /*00ac*/ 	.word	0x00001400


	//----- nvinfo : EIATTR_CRS_STACK_SIZE
	.align		4
.L_20:
        /*00b0*/ 	.byte	0x04, 0x1e
        /*00b2*/ 	.short	(.L_22 - .L_21)
.L_21:
        /*00b4*/ 	.word	0x00000000


	//----- nvinfo : EIATTR_CBANK_PARAM_SIZE
	.align		4
.L_22:
        /*00b8*/ 	.byte	0x03, 0x19
        /*00ba*/ 	.short	0x000c


	//----- nvinfo : EIATTR_PARAM_CBANK
	.align		4
        /*00bc*/ 	.byte	0x04, 0x0a
        /*00be*/ 	.short	(.L_24 - .L_23)
	.align		4
.L_23:
        /*00c0*/ 	.word	index@(.nv.constant0._Z10vector_sumPii)
        /*00c4*/ 	.short	0x0380
        /*00c6*/ 	.short	0x000c


	//----- nvinfo : EIATTR_SW_WAR
	.align		4
.L_24:
        /*00c8*/ 	.byte	0x04, 0x36
        /*00ca*/ 	.short	(.L_26 - .L_25)
.L_25:
        /*00cc*/ 	.word	0x00000008
.L_26:


//--------------------- .nv.callgraph             --------------------------
	.section	.nv.callgraph,"",@"SHT_CUDA_CALLGRAPH"
	.align	4
	.sectionentsize	8
	.align		4
        /*0000*/ 	.word	0x00000000
	.align		4
        /*0004*/ 	.word	0xffffffff
	.align		4
        /*0008*/ 	.word	0x00000000
	.align		4
        /*000c*/ 	.word	0xfffffffe
	.align		4
        /*0010*/ 	.word	0x00000000
	.align		4
        /*0014*/ 	.word	0xfffffffd
	.align		4
        /*0018*/ 	.word	0x00000000
	.align		4
        /*001c*/ 	.word	0xfffffffc


//--------------------- .nv.constant4             --------------------------
	.section	.nv.constant4,"a",@progbits
	.align	8
	.align		8
.nv.constant4:
        /*0000*/ 	.dword	res


//--------------------- .text._Z10vector_sumPii   --------------------------
	.section	.text._Z10vector_sumPii,"ax",@progbits
	.align	128
        .global         _Z10vector_sumPii
        .type           _Z10vector_sumPii,@function
        .size           _Z10vector_sumPii,(.L_x_19 - _Z10vector_sumPii)
        .other          _Z10vector_sumPii,@"STO_CUDA_ENTRY STV_DEFAULT"
_Z10vector_sumPii:
.text._Z10vector_sumPii:
[----:B------:R-:W-:Y:S01]  /*0000*/  LDC R1, c[0x0][0x37c] ;  /* 0x0000df00ff017b82 */ /* 0x000fe20000000800 */
[----:B------:R-:W0:Y:S07]  /*0010*/  S2R R0, SR_TID.X ;  /* 0x0000000000007919 */ /* 0x000e2e0000002100 */
[----:B------:R-:W1:Y:S01]  /*0020*/  LDC R2, c[0x0][0x388] ;  /* 0x0000e200ff027b82 */ /* 0x000e620000000800 */
[----:B------:R-:W2:Y:S01]  /*0030*/  LDCU UR4, c[0x0][0x360] ;  /* 0x00006c00ff0477ac */ /* 0x000ea20008000800 */
[----:B------:R-:W-:Y:S01]  /*0040*/  BSSY.RECONVERGENT B2, `(.L_x_0) ;  /* 0x00000d1000027945 */ /* 0x000fe20003800200 */
[----:B------:R-:W0:Y:S01]  /*0050*/  S2R R5, SR_CTAID.X ;  /* 0x0000000000057919 */ /* 0x000e220000002500 */
[----:B------:R-:W-:Y:S01]  /*0060*/  IMAD.MOV.U32 R25, RZ, RZ, RZ ;  /* 0x000000ffff197224 */ /* 0x000fe200078e00ff */
[----:B------:R-:W3:Y:S03]  /*0070*/  LDCU.64 UR6, c[0x0][0x358] ;  /* 0x00006b00ff0677ac */ /* 0x000ee60008000a00 */
[----:B------:R-:W2:Y:S01]  /*0080*/  LDC R22, c[0x0][0x370] ;  /* 0x0000dc00ff167b82 */ /* 0x000ea20000000800 */
[----:B-1----:R-:W-:-:S04]  /*0090*/  SHF.R.S32.HI R3, RZ, 0x1f, R2 ;  /* 0x0000001fff037819 */ /* 0x002fc80000011402 */
[----:B------:R-:W-:-:S04]  /*00a0*/  LEA.HI R3, R3, R2, RZ, 0x2 ;  /* 0x0000000203037211 */ /* 0x000fc800078f10ff */
[----:B------:R-:W-:Y:S01]  /*00b0*/  SHF.R.S32.HI R21, RZ, 0x2, R3 ;  /* 0x00000002ff157819 */ /* 0x000fe20000011403 */
[----:B--2---:R-:W-:Y:S02]  /*00c0*/  IMAD R22, R22, UR4, RZ ;  /* 0x0000000416167c24 */ /* 0x004fe4000f8e02ff */
[----:B0-----:R-:W-:-:S05]  /*00d0*/  IMAD R24, R5, UR4, R0 ;  /* 0x0000000405187c24 */ /* 0x001fca000f8e0200 */
[----:B------:R-:W-:-:S13]  /*00e0*/  ISETP.GE.AND P0, PT, R24, R21, PT ;  /* 0x000000151800720c */ /* 0x000fda0003f06270 */
[----:B---3--:R-:W-:Y:S05]  /*00f0*/  @P0 BRA `(.L_x_1) ;  /* 0x0000000c00140947 */ /* 0x008fea0003800000 */
[----:B------:R-:W0:Y:S01]  /*0100*/  I2F.U32.RP R8, R22 ;  /* 0x0000001600087306 */ /* 0x000e220000209000 */
[--C-:B------:R-:W-:Y:S01]  /*0110*/  IMAD.IADD R6, R24, 0x1, R22.reuse ;  /* 0x0000000118067824 */ /* 0x100fe200078e0216 */
[----:B------:R-:W-:Y:S01]  /*0120*/  ISETP.NE.U32.AND P2, PT, R22, RZ, PT ;  /* 0x000000ff1600720c */ /* 0x000fe20003f45070 */
[----:B------:R-:W-:Y:S01]  /*0130*/  IMAD.MOV R9, RZ, RZ, -R22 ;  /* 0x000000ffff097224 */ /* 0x000fe200078e0a16 */
[----:B------:R-:W-:Y:S01]  /*0140*/  BSSY.RECONVERGENT B1, `(.L_x_2) ;  /* 0x00000b4000017945 */ /* 0x000fe20003800200 */
[----:B------:R-:W-:Y:S01]  /*0150*/  IMAD.MOV.U32 R25, RZ, RZ, RZ ;  /* 0x000000ffff197224 */ /* 0x000fe200078e00ff */
[----:B------:R-:W-:Y:S01]  /*0160*/  ISETP.GE.AND P0, PT, R6, R21, PT ;  /* 0x000000150600720c */ /* 0x000fe20003f06270 */
[----:B------:R-:W-:Y:S01]  /*0170*/  IMAD.MOV.U32 R23, RZ, RZ, R24 ;  /* 0x000000ffff177224 */ /* 0x000fe200078e0018 */
[----:B------:R-:W-:Y:S02]  /*0180*/  VIMNMX R3, PT, PT, R21, R6, !PT ;  /* 0x0000000615037248 */ /* 0x000fe40007fe0100 */
[----:B------:R-:W-:-:S04]  /*0190*/  SEL R7, RZ, 0x1, P0 ;  /* 0x00000001ff077807 */ /* 0x000fc80000000000 */
[----:B------:R-:W-:Y:S01]  /*01a0*/  IADD3 R3, PT, PT, R3, -R6, -R7 ;  /* 0x8000000603037210 */ /* 0x000fe20007ffe807 */
[----:B0-----:R-:W0:Y:S02]  /*01b0*/  MUFU.RCP R8, R8 ;  /* 0x0000000800087308 */ /* 0x001e240000001000 */
[----:B0-----:R-:W-:-:S06]  /*01c0*/  VIADD R4, R8, 0xffffffe ;  /* 0x0ffffffe08047836 */ /* 0x001fcc0000000000 */
[----:B------:R0:W1:Y:S02]  /*01d0*/  F2I.FTZ.U32.TRUNC.NTZ R5, R4 ;  /* 0x0000000400057305 */ /* 0x000064000021f000 */
[----:B0-----:R-:W-:Y:S02]  /*01e0*/  IMAD.MOV.U32 R4, RZ, RZ, RZ ;  /* 0x000000ffff047224 */ /* 0x001fe400078e00ff */
[----:B-1----:R-:W-:-:S04]  /*01f0*/  IMAD R9, R9, R5, RZ ;  /* 0x0000000509097224 */ /* 0x002fc800078e02ff */
[----:B------:R-:W-:-:S06]  /*0200*/  IMAD.HI.U32 R8, R5, R9, R4 ;  /* 0x0000000905087227 */ /* 0x000fcc00078e0004 */
[----:B------:R-:W-:-:S04]  /*0210*/  IMAD.HI.U32 R8, R8, R3, RZ ;  /* 0x0000000308087227 */ /* 0x000fc800078e00ff */
[----:B------:R-:W-:-:S04]  /*0220*/  IMAD.MOV R4, RZ, RZ, -R8 ;  /* 0x000000ffff047224 */ /* 0x000fc800078e0a08 */
[----:B------:R-:W-:-:S05]  /*0230*/  IMAD R3, R22, R4, R3 ;  /* 0x0000000416037224 */ /* 0x000fca00078e0203 */
[----:B------:R-:W-:-:S13]  /*0240*/  ISETP.GE.U32.AND P0, PT, R3, R22, PT ;  /* 0x000000160300720c */ /* 0x000fda0003f06070 */
[----:B------:R-:W-:Y:S02]  /*0250*/  @P0 IMAD.IADD R3, R3, 0x1, -R22 ;  /* 0x0000000103030824 */ /* 0x000fe400078e0a16 */
[----:B------:R-:W-:-:S03]  /*0260*/  @P0 VIADD R8, R8, 0x1 ;  /* 0x0000000108080836 */ /* 0x000fc60000000000 */
[----:B------:R-:W-:-:S13]  /*0270*/  ISETP.GE.U32.AND P1, PT, R3, R22, PT ;  /* 0x000000160300720c */ /* 0x000fda0003f26070 */
[----:B------:R-:W-:Y:S01]  /*0280*/  @P1 VIADD R8, R8, 0x1 ;  /* 0x0000000108081836 */ /* 0x000fe20000000000 */
[----:B------:R-:W-:-:S05]  /*0290*/  @!P2 LOP3.LUT R8, RZ, R22, RZ, 0x33, !PT ;  /* 0x00000016ff08a212 */ /* 0x000fca00078e33ff */
[----:B------:R-:W-:-:S05]  /*02a0*/  IMAD.IADD R7, R7, 0x1, R8 ;  /* 0x0000000107077824 */ /* 0x000fca00078e0208 */
[C---:B------:R-:W-:Y:S01]  /*02b0*/  ISETP.GE.U32.AND P0, PT, R7.reuse, 0x3, PT ;  /* 0x000000030700780c */ /* 0x040fe20003f06070 */
[----:B------:R-:W-:-:S05]  /*02c0*/  VIADD R7, R7, 0x1 ;  /* 0x0000000107077836 */ /* 0x000fca0000000000 */
[----:B------:R-:W-:-:S07]  /*02d0*/  LOP3.LUT R20, R7, 0x3, RZ, 0xc0, !PT ;  /* 0x0000000307147812 */ /* 0x000fce00078ec0ff */
[----:B------:R-:W-:Y:S05]  /*02e0*/  @!P0 BRA `(.L_x_3) ;  /* 0x0000000800648947 */ /* 0x000fea0003800000 */
[----:B------:R-:W-:Y:S01]  /*02f0*/  LOP3.LUT R3, R7, 0xfffffffc, RZ, 0xc0, !PT ;  /* 0xfffffffc07037812 */ /* 0x000fe200078ec0ff */
[----:B------:R-:W0:Y:S01]  /*0300*/  LDC.64 R26, c[0x0][0x380] ;  /* 0x0000e000ff1a7b82 */ /* 0x000e220000000a00 */
[----:B------:R-:W-:Y:S01]  /*0310*/  BSSY.RELIABLE B0, `(.L_x_4) ;  /* 0x0000082000007945 */ /* 0x000fe20003800100 */
[----:B------:R-:W-:Y:S02]  /*0320*/  IMAD.MOV.U32 R25, RZ, RZ, RZ ;  /* 0x000000ffff197224 */ /* 0x000fe400078e00ff */
[----:B------:R-:W-:Y:S02]  /*0330*/  IMAD.MOV R3, RZ, RZ, -R3 ;  /* 0x000000ffff037224 */ /* 0x000fe400078e0a03 */
[----:B------:R-:W-:-:S03]  /*0340*/  IMAD.MOV.U32 R23, RZ, RZ, R24 ;  /* 0x000000ffff177224 */ /* 0x000fc600078e0018 */
[----:B------:R-:W-:-:S13]  /*0350*/  ISETP.GE.AND P0, PT, R3, RZ, PT ;  /* 0x000000ff0300720c */ /* 0x000fda0003f06270 */
[----:B------:R-:W-:Y:S05]  /*0360*/  @P0 BRA `(.L_x_5) ;  /* 0x0000000400f00947 */ /* 0x000fea0003800000 */
[----:B------:R-:W-:Y:S01]  /*0370*/  IMAD.MOV R4, RZ, RZ, -R3 ;  /* 0x000000ffff047224 */ /* 0x000fe200078e0a03 */
[----:B------:R-:W-:Y:S01]  /*0380*/  BSSY.RECONVERGENT B3, `(.L_x_6) ;  /* 0x000004d000037945 */ /* 0x000fe20003800200 */
[----:B------:R-:W-:-:S03]  /*0390*/  PLOP3.LUT P0, PT, PT, PT, PT, 0x80, 0x8 ;  /* 0x000000000008781c */ /* 0x000fc60003f0f070 */
[----:B------:R-:W-:-:S13]  /*03a0*/  ISETP.GT.AND P1, PT, R4, 0xc, PT ;  /* 0x0000000c0400780c */ /* 0x000fda0003f24270 */
[----:B------:R-:W-:Y:S05]  /*03b0*/  @!P1 BRA `(.L_x_7) ;  /* 0x0000000400249947 */ /* 0x000fea0003800000 */
[----:B------:R-:W-:-:S13]  /*03c0*/  PLOP3.LUT P0, PT, PT, PT, PT, 0x8, 0x80 ;  /* 0x000000000080781c */ /* 0x000fda0003f0e170 */
.L_x_8:
[----:B------:R-:W1:Y:S02]  /*03d0*/  LDC.64 R28, c[0x0][0x380] ;  /* 0x0000e000ff1c7b82 */ /* 0x000e640000000a00 */
[----:B-1----:R-:W-:-:S05]  /*03e0*/  IMAD.WIDE R10, R23, 0x10, R28 ;  /* 0x00000010170a7825 */ /* 0x002fca00078e021c */
[----:B------:R-:W2:Y:S01]  /*03f0*/  LDG.E.128 R12, desc[UR6][R10.64] ;  /* 0x000000060a0c7981 */ /* 0x000ea2000c1e1d00 */
[----:B------:R-:W-:-:S05]  /*0400*/  IMAD.WIDE R8, R22, 0x10, R10 ;  /* 0x0000001016087825 */ /* 0x000fca00078e020a */
[----:B------:R-:W3:Y:S01]  /*0410*/  LDG.E.128 R16, desc[UR6][R8.64] ;  /* 0x0000000608107981 */ /* 0x000ee2000c1e1d00 */
[----:B------:R-:W-:-:S05]  /*0420*/  IMAD.WIDE R6, R22, 0x10, R8 ;  /* 0x0000001016067825 */ /* 0x000fca00078e0208 */
[----:B------:R-:W4:Y:S01]  /*0430*/  LDG.E.128 R8, desc[UR6][R6.64] ;  /* 0x0000000606087981 */ /* 0x000f22000c1e1d00 */
[----:B------:R-:W-:-:S06]  /*0440*/  IMAD.WIDE R4, R22, 0x10, R6 ;  /* 0x0000001016047825 */ /* 0x000fcc00078e0206 */
[----:B------:R-:W5:Y:S01]  /*0450*/  LDG.E.128 R4, desc[UR6][R4.64] ;  /* 0x0000000604047981 */ /* 0x000f62000c1e1d00 */
[----:B------:R-:W-:Y:S01]  /*0460*/  IMAD R23, R22, 0x4, R23 ;  /* 0x0000000416177824 */ /* 0x000fe200078e0217 */
[----:B--2---:R-:W-:-:S04]  /*0470*/  IADD3 R12, PT, PT, R13, R12, R25 ;  /* 0x0000000c0d0c7210 */ /* 0x004fc80007ffe019 */
[----:B------:R-:W-:-:S04]  /*0480*/  IADD3 R12, PT, PT, R15, R12, R14 ;  /* 0x0000000c0f0c7210 */ /* 0x000fc80007ffe00e */
[----:B---3--:R-:W-:-:S04]  /*0490*/  IADD3 R12, PT, PT, R17, R16, R12 ;  /* 0x00000010110c7210 */ /* 0x008fc80007ffe00c */
[----:B------:R-:W-:Y:S01]  /*04a0*/  IADD3 R18, PT, PT, R19, R12, R18 ;  /* 0x0000000c13127210 */ /* 0x000fe20007ffe012 */
[----:B------:R-:W-:-:S03]  /*04b0*/  IMAD.WIDE R12, R23, 0x10, R28 ;  /* 0x00000010170c7825 */ /* 0x000fc600078e021c */
[----:B----4-:R-:W-:Y:S02]  /*04c0*/  IADD3 R8, PT, PT, R9, R8, R18 ;  /* 0x0000000809087210 */ /* 0x010fe40007ffe012 */
[----:B------:R-:W2:Y:S02]  /*04d0*/  LDG.E.128 R16, desc[UR6][R12.64] ;  /* 0x000000060c107981 */ /* 0x000ea4000c1e1d00 */
[----:B------:R-:W-:Y:S01]  /*04e0*/  IADD3 R10, PT, PT, R11, R8, R10 ;  /* 0x000000080b0a7210 */ /* 0x000fe20007ffe00a */
[----:B------:R-:W-:-:S03]  /*04f0*/  IMAD.WIDE R8, R22, 0x10, R12 ;  /* 0x0000001016087825 */ /* 0x000fc600078e020c */
[----:B-----5:R-:W-:Y:S02]  /*0500*/  IADD3 R4, PT, PT, R5, R4, R10 ;  /* 0x0000000405047210 */ /* 0x020fe40007ffe00a */
[----:B------:R1:W3:Y:S02]  /*0510*/  LDG.E.128 R12, desc[UR6][R8.64] ;  /* 0x00000006080c7981 */ /* 0x0002e4000c1e1d00 */
[----:B------:R-:W-:Y:S01]  /*0520*/  IADD3 R25, PT, PT, R7, R4, R6 ;  /* 0x0000000407197210 */ /* 0x000fe20007ffe006 */
[----:B-1----:R-:W-:-:S05]  /*0530*/  IMAD.WIDE R8, R22, 0x10, R8 ;  /* 0x0000001016087825 */ /* 0x002fca00078e0208 */
[----:B------:R-:W4:Y:S01]  /*0540*/  LDG.E.128 R4, desc[UR6][R8.64] ;  /* 0x0000000608047981 */ /* 0x000f22000c1e1d00 */
[----:B------:R-:W-:-:S06]  /*0550*/  IMAD.WIDE R10, R22, 0x10, R8 ;  /* 0x00000010160a7825 */ /* 0x000fcc00078e0208 */
[----:B------:R-:W5:Y:S01]  /*0560*/  LDG.E.128 R8, desc[UR6][R10.64] ;  /* 0x000000060a087981 */ /* 0x000f62000c1e1d00 */
[----:B------:R-:W-:Y:S01]  /*0570*/  IMAD R23, R22, 0x4, R23 ;  /* 0x0000000416177824 */ /* 0x000fe200078e0217 */
[----:B--2---:R-:W-:-:S04]  /*0580*/  IADD3 R16, PT, PT, R17, R16, R25 ;  /* 0x0000001011107210 */ /* 0x004fc80007ffe019 */
[----:B------:R-:W-:Y:S01]  /*0590*/  IADD3 R16, PT, PT, R19, R16, R18 ;  /* 0x0000001013107210 */ /* 0x000fe20007ffe012 */
[----:B------:R-:W-:-:S03]  /*05a0*/  IMAD.WIDE R18, R23, 0x10, R28 ;  /* 0x0000001017127825 */ /* 0x000fc600078e021c */
[----:B---3--:R-:W-:-:S04]  /*05b0*/  IADD3 R12, PT, PT, R13, R12, R16 ;  /* 0x0000000c0d0c7210 */ /* 0x008fc80007ffe010 */
[----:B------:R-:W-:-:S04]  /*05c0*/  IADD3 R12, PT, PT, R15, R12, R14 ;  /* 0x0000000c0f0c7210 */ /* 0x000fc80007ffe00e */
[----:B----4-:R-:W-:Y:S02]  /*05d0*/  IADD3 R4, PT, PT, R5, R4, R12 ;  /* 0x0000000405047210 */ /* 0x010fe40007ffe00c */
[----:B------:R1:W2:Y:S02]  /*05e0*/  LDG.E.128 R12, desc[UR6][R18.64] ;  /* 0x00000006120c7981 */ /* 0x0002a4000c1e1d00 */
[----:B------:R-:W-:-:S04]  /*05f0*/  IADD3 R4, PT, PT, R7, R4, R6 ;  /* 0x0000000407047210 */ /* 0x000fc80007ffe006 */
[----:B-----5:R-:W-:Y:S01]  /*0600*/  IADD3 R8, PT, PT, R9, R8, R4 ;  /* 0x0000000809087210 */ /* 0x020fe20007ffe004 */
[----:B-1----:R-:W-:-:S05]  /*0610*/  IMAD.WIDE R18, R22, 0x10, R18 ;  /* 0x0000001016127825 */ /* 0x002fca00078e0212 */
[----:B------:R-:W3:Y:S01]  /*0620*/  LDG.E.128 R4, desc[UR6][R18.64] ;  /* 0x0000000612047981 */ /* 0x000ee2000c1e1d00 */
[----:B------:R-:W-:Y:S01]  /*0630*/  IMAD.WIDE R16, R22, 0x10, R18 ;  /* 0x0000001016107825 */ /* 0x000fe200078e0212 */
[----:B------:R-:W-:-:S03]  /*0640*/  IADD3 R25, PT, PT, R11, R8, R10 ;  /* 0x000000080b197210 */ /* 0x000fc60007ffe00a */
[C---:B------:R-:W-:Y:S02]  /*0650*/  IMAD.WIDE R8, R22.reuse, 0x10, R16 ;  /* 0x0000001016087825 */ /* 0x040fe400078e0210 */
[----:B------:R-:W4:Y:S04]  /*0660*/  LDG.E.128 R16, desc[UR6][R16.64] ;  /* 0x0000000610107981 */ /* 0x000f28000c1e1d00 */
[----:B------:R-:W5:Y:S01]  /*0670*/  LDG.E.128 R8, desc[UR6][R8.64] ;  /* 0x0000000608087981 */ /* 0x000f62000c1e1d00 */
[----:B------:R-:W-:-:S04]  /*0680*/  IMAD R23, R22, 0x4, R23 ;  /* 0x0000000416177824 */ /* 0x000fc800078e0217 */
[----:B------:R-:W-:Y:S01]  /*0690*/  IMAD.WIDE R28, R23, 0x10, R28 ;  /* 0x00000010171c7825 */ /* 0x000fe200078e021c */
[----:B--2---:R-:W-:-:S04]  /*06a0*/  IADD3 R12, PT, PT, R13, R12, R25 ;  /* 0x0000000c0d0c7210 */ /* 0x004fc80007ffe019 */
[----:B------:R-:W-:-:S04]  /*06b0*/  IADD3 R12, PT, PT, R15, R12, R14 ;  /* 0x0000000c0f0c7210 */ /* 0x000fc80007ffe00e */
[----:B---3--:R-:W-:-:S04]  /*06c0*/  IADD3 R4, PT, PT, R5, R4, R12 ;  /* 0x0000000405047210 */ /* 0x008fc80007ffe00c */
[----:B------:R-:W-:Y:S02]  /*06d0*/  IADD3 R12, PT, PT, R7, R4, R6 ;  /* 0x00000004070c7210 */ /* 0x000fe40007ffe006 */
[----:B------:R1:W2:Y:S02]  /*06e0*/  LDG.E.128 R4, desc[UR6][R28.64] ;  /* 0x000000061c047981 */ /* 0x0002a4000c1e1d00 */
[----:B----4-:R-:W-:-:S04]  /*06f0*/  IADD3 R12, PT, PT, R17, R16, R12 ;  /* 0x00000010110c7210 */ /* 0x010fc80007ffe00c */
[----:B------:R-:W-:Y:S01]  /*0700*/  IADD3 R18, PT, PT, R19, R12, R18 ;  /* 0x0000000c13127210 */ /* 0x000fe20007ffe012 */
[----:B-1----:R-:W-:-:S03]  /*0710*/  IMAD.WIDE R28, R22, 0x10, R28 ;  /* 0x00000010161c7825 */ /* 0x002fc600078e021c */
[----:B-----5:R-:W-:Y:S02]  /*0720*/  IADD3 R8, PT, PT, R9, R8, R18 ;  /* 0x0000000809087210 */ /* 0x020fe40007ffe012 */
[----:B------:R1:W3:Y:S02]  /*0730*/  LDG.E.128 R12, desc[UR6][R28.64] ;  /* 0x000000061c0c7981 */ /* 0x0002e4000c1e1d00 */
[----:B------:R-:W-:Y:S01]  /*0740*/  IADD3 R25, PT, PT, R11, R8, R10 ;  /* 0x000000080b197210 */ /* 0x000fe20007ffe00a */
[----:B-1----:R-:W-:-:S05]  /*0750*/  IMAD.WIDE R28, R22, 0x10, R28 ;  /* 0x00000010161c7825 */ /* 0x002fca00078e021c */
[----:B------:R-:W4:Y:S01]  /*0760*/  LDG.E.128 R8, desc[UR6][R28.64] ;  /* 0x000000061c087981 */ /* 0x000f22000c1e1d00 */
[----:B------:R-:W-:-:S06]  /*0770*/  IMAD.WIDE R16, R22, 0x10, R28 ;  /* 0x0000001016107825 */ /* 0x000fcc00078e021c */
[----:B------:R-:W5:Y:S01]  /*0780*/  LDG.E.128 R16, desc[UR6][R16.64] ;  /* 0x0000000610107981 */ /* 0x000f62000c1e1d00 */
[----:B------:R-:W-:Y:S02]  /*0790*/  VIADD R3, R3, 0x10 ;  /* 0x0000001003037836 */ /* 0x000fe40000000000 */
[----:B------:R-:W-:-:S03]  /*07a0*/  IMAD R23, R22, 0x4, R23 ;  /* 0x0000000416177824 */ /* 0x000fc600078e0217 */
[----:B------:R-:W-:Y:S02]  /*07b0*/  ISETP.GE.AND P1, PT, R3, -0xc, PT ;  /* 0xfffffff40300780c */ /* 0x000fe40003f26270 */
[----:B--2---:R-:W-:-:S04]  /*07c0*/  IADD3 R4, PT, PT, R5, R4, R25 ;  /* 0x0000000405047210 */ /* 0x004fc80007ffe019 */
[----:B------:R-:W-:-:S04]  /*07d0*/  IADD3 R4, PT, PT, R7, R4, R6 ;  /* 0x0000000407047210 */ /* 0x000fc80007ffe006 */
[----:B---3--:R-:W-:-:S04]  /*07e0*/  IADD3 R4, PT, PT, R13, R12, R4 ;  /* 0x0000000c0d047210 */ /* 0x008fc80007ffe004 */
[----:B------:R-:W-:-:S04]  /*07f0*/  IADD3 R4, PT, PT, R15, R4, R14 ;  /* 0x000000040f047210 */ /* 0x000fc80007ffe00e */
[----:B----4-:R-:W-:-:S04]  /*0800*/  IADD3 R4, PT, PT, R9, R8, R4 ;  /* 0x0000000809047210 */ /* 0x010fc80007ffe004 */
[----:B------:R-:W-:-:S04]  /*0810*/  IADD3 R4, PT, PT, R11, R4, R10 ;  /* 0x000000040b047210 */ /* 0x000fc80007ffe00a */
[----:B-----5:R-:W-:-:S04]  /*0820*/  IADD3 R4, PT, PT, R17, R16, R4 ;  /* 0x0000001011047210 */ /* 0x020fc80007ffe004 */
[----:B------:R-:W-:Y:S01]  /*0830*/  IADD3 R25, PT, PT, R19, R4, R18 ;  /* 0x0000000413197210 */ /* 0x000fe20007ffe012 */
[----:B------:R-:W-:Y:S06]  /*0840*/  @!P1 BRA `(.L_x_8) ;  /* 0xfffffff800e09947 */ /* 0x000fec000383ffff */
.L_x_7:
[----:B------:R-:W-:Y:S05]  /*0850*/  BSYNC.RECONVERGENT B3 ;  /* 0x0000000000037941 */ /* 0x000fea0003800200 */
.L_x_6:
[----:B------:R-:W-:Y:S01]  /*0860*/  IMAD.MOV R4, RZ, RZ, -R3 ;  /* 0x000000ffff047224 */ /* 0x000fe200078e0a03 */
[----:B------:R-:W-:Y:S04]  /*0870*/  BSSY.RECONVERGENT B3, `(.L_x_9) ;  /* 0x0000028000037945 */ /* 0x000fe80003800200 */
[----:B------:R-:W-:-:S13]  /*0880*/  ISETP.GT.AND P1, PT, R4, 0x4, PT ;  /* 0x000000040400780c */ /* 0x000fda0003f24270 */
[----:B------:R-:W-:Y:S05]  /*0890*/  @!P1 BRA `(.L_x_10) ;  /* 0x0000000000949947 */ /* 0x000fea0003800000 */
[----:B------:R-:W1:Y:S02]  /*08a0*/  LDC.64 R28, c[0x0][0x380] ;  /* 0x0000e000ff1c7b82 */ /* 0x000e640000000a00 */
[----:B-1----:R-:W-:-:S05]  /*08b0*/  IMAD.WIDE R10, R23, 0x10, R28 ;  /* 0x00000010170a7825 */ /* 0x002fca00078e021c */
[----:B------:R-:W2:Y:S01]  /*08c0*/  LDG.E.128 R12, desc[UR6][R10.64] ;  /* 0x000000060a0c7981 */ /* 0x000ea2000c1e1d00 */
[----:B------:R-:W-:-:S05]  /*08d0*/  IMAD.WIDE R6, R22, 0x10, R10 ;  /* 0x0000001016067825 */ /* 0x000fca00078e020a */
[----:B------:R-:W3:Y:S01]  /*08e0*/  LDG.E.128 R16, desc[UR6][R6.64] ;  /* 0x0000000606107981 */ /* 0x000ee2000c1e1d00 */
[----:B------:R-:W-:-:S04]  /*08f0*/  IMAD.WIDE R8, R22, 0x10, R6 ;  /* 0x0000001016087825 */ /* 0x000fc800078e0206 */
        /* <DEDUP_REMOVED lines=20> */
[----:B------:R-:W-:Y:S01]  /*0a40*/  PLOP3.LUT P0, PT, PT, PT, PT, 0x8, 0x80 ;  /* 0x000000000080781c */ /* 0x000fe20003f0e170 */
[----:B------:R-:W-:Y:S02]  /*0a50*/  VIADD R3, R3, 0x8 ;  /* 0x0000000803037836 */ /* 0x000fe40000000000 */
[----:B------:R-:W-:Y:S01]  /*0a60*/  IMAD R23, R22, 0x4, R23 ;  /* 0x0000000416177824 */ /* 0x000fe200078e0217 */
[----:B--2---:R-:W-:-:S04]  /*0a70*/  IADD3 R12, PT, PT, R13, R12, R25 ;  /* 0x0000000c0d0c7210 */ /* 0x004fc80007ffe019 */
[----:B------:R-:W-:-:S04]  /*0a80*/  IADD3 R12, PT, PT, R15, R12, R14 ;  /* 0x0000000c0f0c7210 */ /* 0x000fc80007ffe00e */
[----:B---3--:R-:W-:-:S04]  /*0a90*/  IADD3 R8, PT, PT, R9, R8, R12 ;  /* 0x0000000809087210 */ /* 0x008fc80007ffe00c */
[----:B------:R-:W-:-:S04]  /*0aa0*/  IADD3 R8, PT, PT, R11, R8, R10 ;  /* 0x000000080b087210 */ /* 0x000fc80007ffe00a */
[----:B----4-:R-:W-:-:S04]  /*0ab0*/  IADD3 R4, PT, PT, R5, R4, R8 ;  /* 0x0000000405047210 */ /* 0x010fc80007ffe008 */
[----:B------:R-:W-:-:S04]  /*0ac0*/  IADD3 R4, PT, PT, R7, R4, R6 ;  /* 0x0000000407047210 */ /* 0x000fc80007ffe006 */
[----:B-----5:R-:W-:-:S04]  /*0ad0*/  IADD3 R4, PT, PT, R17, R16, R4 ;  /* 0x0000001011047210 */ /* 0x020fc80007ffe004 */
[----:B------:R-:W-:-:S07]  /*0ae0*/  IADD3 R25, PT, PT, R19, R4, R18 ;  /* 0x0000000413197210 */ /* 0x000fce0007ffe012 */
.L_x_10:
[----:B------:R-:W-:Y:S05]  /*0af0*/  BSYNC.RECONVERGENT B3 ;  /* 0x0000000000037941 */ /* 0x000fea0003800200 */
.L_x_9:
[----:B------:R-:W-:-:S13]  /*0b00*/  ISETP.NE.OR P0, PT, R3, RZ, P0 ;  /* 0x000000ff0300720c */ /* 0x000fda0000705670 */
[----:B------:R-:W-:Y:S05]  /*0b10*/  @!P0 BREAK.RELIABLE B0 ;  /* 0x0000000000008942 */ /* 0x000fea0003800100 */
[----:B------:R-:W-:Y:S05]  /*0b20*/  @!P0 BRA `(.L_x_3) ;  /* 0x0000000000548947 */ /* 0x000fea0003800000 */
.L_x_5:
[----:B------:R-:W-:Y:S05]  /*0b30*/  BSYNC.RELIABLE B0 ;  /* 0x0000000000007941 */ /* 0x000fea0003800100 */
.L_x_4:
[----:B0-----:R-:W-:-:S05]  /*0b40*/  IMAD.WIDE R28, R23, 0x10, R26 ;  /* 0x00000010171c7825 */ /* 0x001fca00078e021a */
[----:B------:R0:W2:Y:S02]  /*0b50*/  LDG.E.128 R4, desc[UR6][R28.64] ;  /* 0x000000061c047981 */ /* 0x0000a4000c1e1d00 */
[----:B0-----:R-:W-:-:S05]  /*0b60*/  IMAD.WIDE R28, R22, 0x10, R28 ;  /* 0x00000010161c7825 */ /* 0x001fca00078e021c */
[----:B------:R0:W3:Y:S02]  /*0b70*/  LDG.E.128 R8, desc[UR6][R28.64] ;  /* 0x000000061c087981 */ /* 0x0000e4000c1e1d00 */
[----:B0-----:R-:W-:-:S05]  /*0b80*/  IMAD.WIDE R28, R22, 0x10, R28 ;  /* 0x00000010161c7825 */ /* 0x001fca00078e021c */
[----:B------:R-:W4:Y:S01]  /*0b90*/  LDG.E.128 R12, desc[UR6][R28.64] ;  /* 0x000000061c0c7981 */ /* 0x000f22000c1e1d00 */
[----:B------:R-:W-:-:S06]  /*0ba0*/  IMAD.WIDE R16, R22, 0x10, R28 ;  /* 0x0000001016107825 */ /* 0x000fcc00078e021c */
[----:B------:R-:W5:Y:S01]  /*0bb0*/  LDG.E.128 R16, desc[UR6][R16.64] ;  /* 0x0000000610107981 */ /* 0x000f62000c1e1d00 */
[----:B------:R-:W-:Y:S02]  /*0bc0*/  VIADD R3, R3, 0x4 ;  /* 0x0000000403037836 */ /* 0x000fe40000000000 */
[----:B------:R-:W-:-:S03]  /*0bd0*/  IMAD R23, R22, 0x4, R23 ;  /* 0x0000000416177824 */ /* 0x000fc600078e0217 */
[----:B------:R-:W-:Y:S02]  /*0be0*/  ISETP.NE.AND P0, PT, R3, RZ, PT ;  /* 0x000000ff0300720c */ /* 0x000fe40003f05270 */
        /* <DEDUP_REMOVED lines=8> */
[----:B------:R-:W-:Y:S06]  /*0c70*/  @P0 BRA `(.L_x_4) ;  /* 0xfffffffc00b00947 */ /* 0x000fec000383ffff */
.L_x_3:
[----:B------:R-:W-:Y:S05]  /*0c80*/  BSYNC.RECONVERGENT B1 ;  /* 0x0000000000017941 */ /* 0x000fea0003800200 */
.L_x_2:
[----:B------:R-:W-:-:S13]  /*0c90*/  ISETP.NE.AND P0, PT, R20, RZ, PT ;  /* 0x000000ff1400720c */ /* 0x000fda0003f05270 */
[----:B------:R-:W-:Y:S05]  /*0ca0*/  @!P0 BRA `(.L_x_1) ;  /* 0x0000000000288947 */ /* 0x000fea0003800000 */
[----:B------:R-:W1:Y:S01]  /*0cb0*/  LDC.64 R8, c[0x0][0x380] ;  /* 0x0000e000ff087b82 */ /* 0x000e620000000a00 */
[----:B------:R-:W-:-:S07]  /*0cc0*/  IMAD.MOV R20, RZ, RZ, -R20 ;  /* 0x000000ffff147224 */ /* 0x000fce00078e0a14 */
.L_x_11:
[----:B-1----:R-:W-:-:S06]  /*0cd0*/  IMAD.WIDE R4, R23, 0x10, R8 ;  /* 0x0000001017047825 */ /* 0x002fcc00078e0208 */
[----:B------:R-:W2:Y:S01]  /*0ce0*/  LDG.E.128 R4, desc[UR6][R4.64] ;  /* 0x0000000604047981 */ /* 0x000ea2000c1e1d00 */
[----:B------:R-:W-:Y:S02]  /*0cf0*/  VIADD R20, R20, 0x1 ;  /* 0x0000000114147836 */ /* 0x000fe40000000000 */
[----:B------:R-:W-:-:S03]  /*0d00*/  IMAD.IADD R23, R22, 0x1, R23 ;  /* 0x0000000116177824 */ /* 0x000fc600078e0217 */
[----:B------:R-:W-:Y:S02]  /*0d10*/  ISETP.NE.AND P0, PT, R20, RZ, PT ;  /* 0x000000ff1400720c */ /* 0x000fe40003f05270 */
[----:B--2---:R-:W-:-:S04]  /*0d20*/  IADD3 R25, PT, PT, R5, R4, R25 ;  /* 0x0000000405197210 */ /* 0x004fc80007ffe019 */
[----:B------:R-:W-:-:S07]  /*0d30*/  IADD3 R25, PT, PT, R7, R25, R6 ;  /* 0x0000001907197210 */ /* 0x000fce0007ffe006 */
[----:B------:R-:W-:Y:S05]  /*0d40*/  @P0 BRA `(.L_x_11) ;  /* 0xfffffffc00e00947 */ /* 0x000fea000383ffff */
.L_x_1:
[----:B------:R-:W-:Y:S05]  /*0d50*/  BSYNC.RECONVERGENT B2 ;  /* 0x0000000000027941 */ /* 0x000fea0003800200 */
.L_x_0:
[----:B------:R-:W-:Y:S05]  /*0d60*/  WARPSYNC.ALL ;  /* 0x0000000000007948 */ /* 0x000fea0003800000 */
[----:B------:R-:W-:Y:S01]  /*0d70*/  IMAD R3, R21, 0x4, R24 ;  /* 0x0000000415037824 */ /* 0x000fe200078e0218 */
[----:B------:R-:W-:Y:S04]  /*0d80*/  BSSY.RECONVERGENT B0, `(.L_x_12) ;  /* 0x000003b000007945 */ /* 0x000fe80003800200 */
[----:B------:R-:W-:-:S13]  /*0d90*/  ISETP.GE.AND P0, PT, R3, R2, PT ;  /* 0x000000020300720c */ /* 0x000fda0003f06270 */
[----:B------:R-:W-:Y:S05]  /*0da0*/  @P0 BRA `(.L_x_13) ;  /* 0x0000000000e00947 */ /* 0x000fea0003800000 */
[----:B------:R-:W1:Y:S01]  /*0db0*/  I2F.U32.RP R9, R22 ;  /* 0x0000001600097306 */ /* 0x000e620000209000 */
[C---:B------:R-:W-:Y:S01]  /*0dc0*/  IMAD.IADD R7, R22.reuse, 0x1, R3 ;  /* 0x0000000116077824 */ /* 0x040fe200078e0203 */
[----:B------:R-:W-:Y:S01]  /*0dd0*/  ISETP.NE.U32.AND P2, PT, R22, RZ, PT ;  /* 0x000000ff1600720c */ /* 0x000fe20003f45070 */
[----:B------:R-:W-:Y:S01]  /*0de0*/  IMAD.MOV R11, RZ, RZ, -R22 ;  /* 0x000000ffff0b7224 */ /* 0x000fe200078e0a16 */
[----:B------:R-:W-:Y:S02]  /*0df0*/  BSSY.RECONVERGENT B1, `(.L_x_14) ;  /* 0x0000024000017945 */ /* 0x000fe40003800200 */
[CC--:B------:R-:W-:Y:S02]  /*0e00*/  ISETP.GE.AND P0, PT, R7.reuse, R2.reuse, PT ;  /* 0x000000020700720c */ /* 0x0c0fe40003f06270 */
[----:B------:R-:W-:Y:S02]  /*0e10*/  VIMNMX R6, PT, PT, R7, R2, !PT ;  /* 0x0000000207067248 */ /* 0x000fe40007fe0100 */
[----:B------:R-:W-:-:S04]  /*0e20*/  SEL R8, RZ, 0x1, P0 ;  /* 0x00000001ff087807 */ /* 0x000fc80000000000 */
[----:B------:R-:W-:Y:S01]  /*0e30*/  IADD3 R7, PT, PT, R6, -R7, -R8 ;  /* 0x8000000706077210 */ /* 0x000fe20007ffe808 */
[----:B-1----:R-:W1:Y:S02]  /*0e40*/  MUFU.RCP R9, R9 ;  /* 0x0000000900097308 */ /* 0x002e640000001000 */
[----:B-1----:R-:W-:-:S06]  /*0e50*/  VIADD R4, R9, 0xffffffe ;  /* 0x0ffffffe09047836 */ /* 0x002fcc0000000000 */
[----:B------:R1:W2:Y:S02]  /*0e60*/  F2I.FTZ.U32.TRUNC.NTZ R5, R4 ;  /* 0x0000000400057305 */ /* 0x0002a4000021f000 */
[----:B-1----:R-:W-:Y:S02]  /*0e70*/  IMAD.MOV.U32 R4, RZ, RZ, RZ ;  /* 0x000000ffff047224 */ /* 0x002fe400078e00ff */
[----:B--2---:R-:W-:-:S04]  /*0e80*/  IMAD R11, R11, R5, RZ ;  /* 0x000000050b0b7224 */ /* 0x004fc800078e02ff */
        /* <DEDUP_REMOVED lines=11> */
[C---:B------:R-:W-:Y:S02]  /*0f40*/  LOP3.LUT R5, R4.reuse, 0x3, RZ, 0xc0, !PT ;  /* 0x0000000304057812 */ /* 0x040fe400078ec0ff */
[----:B------:R-:W-:Y:S02]  /*0f50*/  ISETP.GE.U32.AND P1, PT, R4, 0x3, PT ;  /* 0x000000030400780c */ /* 0x000fe40003f26070 */
[----:B------:R-:W-:-:S13]  /*0f60*/  ISETP.NE.AND P0, PT, R5, 0x3, PT ;  /* 0x000000030500780c */ /* 0x000fda0003f05270 */
[----:B------:R-:W-:Y:S05]  /*0f70*/  @!P0 BRA `(.L_x_15) ;  /* 0x00000000002c8947 */ /* 0x000fea0003800000 */
[----:B------:R-:W1:Y:S01]  /*0f80*/  LDC.64 R6, c[0x0][0x380] ;  /* 0x0000e000ff067b82 */ /* 0x000e620000000a00 */
[----:B------:R-:W-:-:S05]  /*0f90*/  VIADD R4, R4, 0x1 ;  /* 0x0000000104047836 */ /* 0x000fca0000000000 */
[----:B------:R-:W-:-:S05]  /*0fa0*/  LOP3.LUT R4, R4, 0x3, RZ, 0xc0, !PT ;  /* 0x0000000304047812 */ /* 0x000fca00078ec0ff */
[----:B------:R-:W-:-:S07]  /*0fb0*/  IMAD.MOV R8, RZ, RZ, -R4 ;  /* 0x000000ffff087224 */ /* 0x000fce00078e0a04 */
.L_x_16:
[----:B-1----:R-:W-:-:S06]  /*0fc0*/  IMAD.WIDE R4, R3, 0x4, R6 ;  /* 0x0000000403047825 */ /* 0x002fcc00078e0206 */
[----:B------:R-:W2:Y:S01]  /*0fd0*/  LDG.E R4, desc[UR6][R4.64] ;  /* 0x0000000604047981 */ /* 0x000ea2000c1e1900 */
[----:B------:R-:W-:Y:S02]  /*0fe0*/  VIADD R8, R8, 0x1 ;  /* 0x0000000108087836 */ /* 0x000fe40000000000 */
[----:B------:R-:W-:-:S03]  /*0ff0*/  IMAD.IADD R3, R22, 0x1, R3 ;  /* 0x0000000116037824 */ /* 0x000fc600078e0203 */
[----:B------:R-:W-:Y:S01]  /*1000*/  ISETP.NE.AND P0, PT, R8, RZ, PT ;  /* 0x000000ff0800720c */ /* 0x000fe20003f05270 */
[----:B--2---:R-:W-:-:S12]  /*1010*/  IMAD.IADD R25, R4, 0x1, R25 ;  /* 0x0000000104197824 */ /* 0x004fd800078e0219 */
[----:B------:R-:W-:Y:S05]  /*1020*/  @P0 BRA `(.L_x_16) ;  /* 0xfffffffc00e40947 */ /* 0x000fea000383ffff */
.L_x_15:
[----:B------:R-:W-:Y:S05]  /*1030*/  BSYNC.RECONVERGENT B1 ;  /* 0x0000000000017941 */ /* 0x000fea0003800200 */
.L_x_14:
[----:B------:R-:W-:Y:S05]  /*1040*/  @!P1 BRA `(.L_x_13) ;  /* 0x0000000000389947 */ /* 0x000fea0003800000 */
.L_x_17:
[----:B------:R-:W1:Y:S02]  /*1050*/  LDC.64 R4, c[0x0][0x380] ;  /* 0x0000e000ff047b82 */ /* 0x000e640000000a00 */
[----:B-1----:R-:W-:-:S04]  /*1060*/  IMAD.WIDE R10, R3, 0x4, R4 ;  /* 0x00000004030a7825 */ /* 0x002fc800078e0204 */
[C---:B------:R-:W-:Y:S02]  /*1070*/  IMAD.WIDE R4, R22.reuse, 0x4, R10 ;  /* 0x0000000416047825 */ /* 0x040fe400078e020a */
[----:B------:R-:W2:Y:S02]  /*1080*/  LDG.E R10, desc[UR6][R10.64] ;  /* 0x000000060a0a7981 */ /* 0x000ea4000c1e1900 */
[C---:B------:R-:W-:Y:S02]  /*1090*/  IMAD.WIDE R6, R22.reuse, 0x4, R4 ;  /* 0x0000000416067825 */ /* 0x040fe400078e0204 */
[----:B------:R-:W2:Y:S02]  /*10a0*/  LDG.E R4, desc[UR6][R4.64] ;  /* 0x0000000604047981 */ /* 0x000ea4000c1e1900 */
[C---:B------:R-:W-:Y:S02]  /*10b0*/  IMAD.WIDE R8, R22.reuse, 0x4, R6 ;  /* 0x0000000416087825 */ /* 0x040fe400078e0206 */
[----:B------:R-:W3:Y:S04]  /*10c0*/  LDG.E R6, desc[UR6][R6.64] ;  /* 0x0000000606067981 */ /* 0x000ee8000c1e1900 */
[----:B------:R-:W3:Y:S01]  /*10d0*/  LDG.E R8, desc[UR6][R8.64] ;  /* 0x0000000608087981 */ /* 0x000ee2000c1e1900 */
[----:B------:R-:W-:-:S05]  /*10e0*/  IMAD R3, R22, 0x4, R3 ;  /* 0x0000000416037824 */ /* 0x000fca00078e0203 */
[----:B------:R-:W-:Y:S02]  /*10f0*/  ISETP.GE.AND P0, PT, R3, R2, PT ;  /* 0x000000020300720c */ /* 0x000fe40003f06270 */
[----:B--2---:R-:W-:-:S04]  /*1100*/  IADD3 R25, PT, PT, R4, R10, R25 ;  /* 0x0000000a04197210 */ /* 0x004fc80007ffe019 */
[----:B---3--:R-:W-:-:S07]  /*1110*/  IADD3 R25, PT, PT, R8, R6, R25 ;  /* 0x0000000608197210 */ /* 0x008fce0007ffe019 */
[----:B------:R-:W-:Y:S05]  /*1120*/  @!P0 BRA `(.L_x_17) ;  /* 0xfffffffc00c88947 */ /* 0x000fea000383ffff */
.L_x_13:
[----:B------:R-:W-:Y:S05]  /*1130*/  BSYNC.RECONVERGENT B0 ;  /* 0x0000000000007941 */ /* 0x000fea0003800200 */
.L_x_12:
[----:B------:R-:W1:Y:S01]  /*1140*/  SHFL.DOWN PT, R2, R25, 0x10, 0x1f ;  /* 0x0a001f0019027f89 */ /* 0x000e6200000e0000 */
[----:B------:R-:W-:Y:S01]  /*1150*/  ISETP.GT.U32.AND P1, PT, R0, 0x1f, PT ;  /* 0x0000001f0000780c */ /* 0x000fe20003f24070 */
[----:B-1----:R-:W-:-:S05]  /*1160*/  IMAD.IADD R3, R2, 0x1, R25 ;  /* 0x0000000102037824 */ /* 0x002fca00078e0219 */
[----:B------:R-:W1:Y:S02]  /*1170*/  SHFL.DOWN PT, R2, R3, 0x8, 0x1f ;  /* 0x09001f0003027f89 */ /* 0x000e6400000e0000 */
[----:B-1----:R-:W-:Y:S01]  /*1180*/  IMAD.IADD R4, R3, 0x1, R2 ;  /* 0x0000000103047824 */ /* 0x002fe200078e0202 */
[----:B------:R-:W-:-:S04]  /*1190*/  LOP3.LUT P0, R2, R0, 0x1f, RZ, 0xc0, !PT ;  /* 0x0000001f00027812 */ /* 0x000fc8000780c0ff */
[----:B------:R-:W1:Y:S09]  /*11a0*/  SHFL.DOWN PT, R5, R4, 0x4, 0x1f ;  /* 0x08801f0004057f89 */ /* 0x000e7200000e0000 */
[----:B------:R-:W2:Y:S01]  /*11b0*/  @!P0 S2R R9, SR_CgaCtaId ;  /* 0x0000000000098919 */ /* 0x000ea20000008800 */
[----:B------:R-:W-:Y:S01]  /*11c0*/  @!P0 MOV R8, 0x400 ;  /* 0x0000040000088802 */ /* 0x000fe20000000f00 */
[----:B-1----:R-:W-:-:S05]  /*11d0*/  IMAD.IADD R5, R4, 0x1, R5 ;  /* 0x0000000104057824 */ /* 0x002fca00078e0205 */
[----:B------:R-:W1:Y:S01]  /*11e0*/  SHFL.DOWN PT, R6, R5, 0x2, 0x1f ;  /* 0x08401f0005067f89 */ /* 0x000e6200000e0000 */
[----:B--2---:R-:W-:-:S04]  /*11f0*/  @!P0 LEA R9, R9, R8, 0x18 ;  /* 0x0000000809098211 */ /* 0x004fc800078ec0ff */
[----:B------:R-:W-:Y:S01]  /*1200*/  @!P0 LEA.HI R9, R0, R9, RZ, 0x1d ;  /* 0x0000000900098211 */ /* 0x000fe200078fe8ff */
[----:B-1----:R-:W-:-:S05]  /*1210*/  IMAD.IADD R6, R5, 0x1, R6 ;  /* 0x0000000105067824 */ /* 0x002fca00078e0206 */
[----:B------:R-:W1:Y:S02]  /*1220*/  SHFL.DOWN PT, R7, R6, 0x1, 0x1f ;  /* 0x08201f0006077f89 */ /* 0x000e6400000e0000 */
[----:B-1----:R-:W-:-:S05]  /*1230*/  IMAD.IADD R0, R6, 0x1, R7 ;  /* 0x0000000106007824 */ /* 0x002fca00078e0207 */
[----:B------:R1:W-:Y:S01]  /*1240*/  @!P0 STS [R9], R0 ;  /* 0x0000000009008388 */ /* 0x0003e20000000800 */
[----:B------:R-:W-:Y:S06]  /*1250*/  BAR.SYNC.DEFER_BLOCKING 0x0 ;  /* 0x0000000000007b1d */ /* 0x000fec0000010000 */
[----:B------:R-:W-:Y:S05]  /*1260*/  @P1 EXIT ;  /* 0x000000000000194d */ /* 0x000fea0003800000 */
[----:B------:R-:W2:Y:S01]  /*1270*/  S2UR UR5, SR_CgaCtaId ;  /* 0x00000000000579c3 */ /* 0x000ea20000008800 */
[----:B------:R-:W-:Y:S01]  /*1280*/  UMOV UR4, 0x400 ;  /* 0x0000040000047882 */ /* 0x000fe20000000000 */
[----:B------:R-:W-:Y:S01]  /*1290*/  ISETP.NE.AND P0, PT, R2, RZ, PT ;  /* 0x000000ff0200720c */ /* 0x000fe20003f05270 */
[----:B--2---:R-:W-:-:S06]  /*12a0*/  ULEA UR4, UR5, UR4, 0x18 ;  /* 0x0000000405047291 */ /* 0x004fcc000f8ec0ff */
[----:B-1----:R-:W-:-:S06]  /*12b0*/  LEA R0, R2, UR4, 0x2 ;  /* 0x0000000402007c11 */ /* 0x002fcc000f8e10ff */
[----:B------:R-:W1:Y:S04]  /*12c0*/  LDS R0, [R0] ;  /* 0x0000000000007984 */ /* 0x000e680000000800 */
[----:B-1----:R-:W1:Y:S02]  /*12d0*/  SHFL.DOWN PT, R3, R0, 0x10, 0x1f ;  /* 0x0a001f0000037f89 */ /* 0x002e6400000e0000 */
[----:B-1----:R-:W-:-:S05]  /*12e0*/  IMAD.IADD R3, R0, 0x1, R3 ;  /* 0x0000000100037824 */ /* 0x002fca00078e0203 */
[----:B------:R-:W1:Y:S02]  /*12f0*/  SHFL.DOWN PT, R4, R3, 0x8, 0x1f ;  /* 0x09001f0003047f89 */ /* 0x000e6400000e0000 */
[----:B-1----:R-:W-:-:S05]  /*1300*/  IMAD.IADD R4, R3, 0x1, R4 ;  /* 0x0000000103047824 */ /* 0x002fca00078e0204 */
[----:B------:R-:W1:Y:S02]  /*1310*/  SHFL.DOWN PT, R5, R4, 0x4, 0x1f ;  /* 0x08801f0004057f89 */ /* 0x000e6400000e0000 */
[----:B-1----:R-:W-:-:S05]  /*1320*/  IMAD.IADD R5, R4, 0x1, R5 ;  /* 0x0000000104057824 */ /* 0x002fca00078e0205 */
[----:B------:R-:W1:Y:S02]  /*1330*/  SHFL.DOWN PT, R6, R5, 0x2, 0x1f ;  /* 0x08401f0005067f89 */ /* 0x000e6400000e0000 */
[----:B-1----:R-:W-:-:S05]  /*1340*/  IMAD.IADD R6, R5, 0x1, R6 ;  /* 0x0000000105067824 */ /* 0x002fca00078e0206 */
[----:B------:R1:W2:Y:S01]  /*1350*/  SHFL.DOWN PT, R7, R6, 0x1, 0x1f ;  /* 0x08201f0006077f89 */ /* 0x0002a200000e0000 */
[----:B------:R-:W-:Y:S05]  /*1360*/  @P0 EXIT ;  /* 0x000000000000094d */ /* 0x000fea0003800000 */
[----:B------:R-:W3:Y:S01]  /*1370*/  S2R R0, SR_LANEID ;  /* 0x0000000000007919 */ /* 0x000ee20000000000 */
[----:B--2---:R-:W-:Y:S01]  /*1380*/  IMAD.IADD R7, R6, 0x1, R7 ;  /* 0x0000000106077824 */ /* 0x004fe200078e0207 */
[----:B------:R-:W2:Y:S01]  /*1390*/  LDC.64 R2, c[0x4][RZ] ;  /* 0x01000000ff027b82 */ /* 0x000ea20000000a00 */
[----:B------:R-:W-:-:S07]  /*13a0*/  VOTEU.ANY UR4, UPT, PT ;  /* 0x0000000000047886 */ /* 0x000fce00038e0100 */
[----:B------:R-:W4:Y:S01]  /*13b0*/  REDUX.SUM UR5, R7 ;  /* 0x00000000070573c4 */ /* 0x000f22000000c000 */
[----:B------:R-:W-:Y:S01]  /*13c0*/  UFLO.U32 UR4, UR4 ;  /* 0x00000004000472bd */ /* 0x000fe200080e0000 */
[----:B----4-:R-:W-:-:S05]  /*13d0*/  IMAD.U32 R5, RZ, RZ, UR5 ;  /* 0x00000005ff057e24 */ /* 0x010fca000f8e00ff */
[----:B---3--:R-:W-:-:S13]  /*13e0*/  ISETP.EQ.U32.AND P0, PT, R0, UR4, PT ;  /* 0x0000000400007c0c */ /* 0x008fda000bf02070 */
[----:B--2---:R-:W-:Y:S01]  /*13f0*/  @P0 REDG.E.ADD.STRONG.GPU desc[UR6][R2.64], R5 ;  /* 0x000000050200098e */ /* 0x004fe2000c12e106 */
[----:B------:R-:W-:Y:S05]  /*1400*/  EXIT ;  /* 0x000000000000794d */ /* 0x000fea0003800000 */
.L_x_18:
[----:B------:R-:W-:-:S00]  /*1410*/  BRA `(.L_x_18) ;  /* 0xfffffffc00fc7947 */ /* 0x000fc0000383ffff */
[----:B------:R-:W-:-:S00]  /*1420*/  NOP ;  /* 0x0000000000007918 */ /* 0x000fc00000000000 */
        /* <DEDUP_REMOVED lines=13> */
.L_x_19:


//--------------------- .nv.shared._Z10vector_sumPii --------------------------
	.section	.nv.shared._Z10vector_sumPii,"aw",@nobits
	.sectionflags	@""
	.align	4
.nv.shared._Z10vector_sumPii:
	.zero		1152


//--------------------- .nv.shared.reserved.0     --------------------------
	.section	.nv.shared.reserved.0,"aw",@nobits
	.weak		__nv_reservedSMEM_offset_0_alias
	.size		__nv_reservedSMEM_offset_0_alias, 0, 64
	.other		__nv_reservedSMEM_offset_0_alias,@"STO_CUDA_RESERVED_SHARED STV_DEFAULT"
__nv_reservedSMEM_offset_0_alias:
	.zero		0
	.zero		64


//--------------------- .nv.global                --------------------------
	.section	.nv.global,"aw",@nobits
	.align	4
.nv.global:
	.type		res,@object
	.size		res,(.L_0 - res)
res:
	.zero		4
.L_0:


//--------------------- .nv.constant0._Z10vector_sumPii --------------------------
	.section	.nv.constant0._Z10vector_sumPii,"a",@progbits
	.sectionflags	@""
	.align	4
.nv.constant0._Z10vector_sumPii:
	.zero		908


//--------------------- SYMBOLS --------------------------

	.type		.nv.reservedSmem.offset0,@object
	.size		.nv.reservedSmem.offset0,0x4
	.type		.nv.reservedSmem.cap,@object
	.size		.nv.reservedSmem.cap,0x4
